	.headerflags	@"EF_CUDA_TEXMODE_UNIFIED EF_CUDA_64BIT_ADDRESS EF_CUDA_ACCELERATORS EF_CUDA_SM90 EF_CUDA_VIRTUAL_SM(EF_CUDA_SM90)"
	.elftype	@"ET_EXEC"


//--------------------- .nv.info                  --------------------------
	.section	.nv.info,"",@"SHT_CUDA_INFO"
	.align	4


	//----- nvinfo : EIATTR_REGCOUNT
	.align		4
        /*0000*/ 	.byte	0x04, 0x2f
        /*0002*/ 	.short	(.L_1 - .L_0)
	.align		4
.L_0:
        /*0004*/ 	.word	index@(triton_poi_fused_clone_18)
        /*0008*/ 	.word	0x00000010


	//----- nvinfo : EIATTR_MIN_STACK_SIZE
	.align		4
.L_1:
        /*000c*/ 	.byte	0x04, 0x12
        /*000e*/ 	.short	(.L_3 - .L_2)
	.align		4
.L_2:
        /*0010*/ 	.word	index@(triton_poi_fused_clone_18)
        /*0014*/ 	.word	0x00000000


	//----- nvinfo : EIATTR_FRAME_SIZE
	.align		4
.L_3:
        /*0018*/ 	.byte	0x04, 0x11
        /*001a*/ 	.short	(.L_5 - .L_4)
	.align		4
.L_4:
        /*001c*/ 	.word	index@(triton_poi_fused_clone_18)
        /*0020*/ 	.word	0x00000000


	//----- nvinfo : EIATTR_MIN_STACK_SIZE
	.align		4
.L_5:
        /*0024*/ 	.byte	0x04, 0x12
        /*0026*/ 	.short	(.L_7 - .L_6)
	.align		4
.L_6:
        /*0028*/ 	.word	index@(triton_poi_fused_clone_18)
        /*002c*/ 	.word	0x00000000
.L_7:


//--------------------- .nv.info.triton_poi_fused_clone_18 --------------------------
	.section	.nv.info.triton_poi_fused_clone_18,"",@"SHT_CUDA_INFO"
	.sectionflags	@""
	.align	4


	//----- nvinfo : EIATTR_CUDA_API_VERSION
	.align		4
        /*0000*/ 	.byte	0x04, 0x37
        /*0002*/ 	.short	(.L_9 - .L_8)
.L_8:
        /*0004*/ 	.word	0x0000007c


	//----- nvinfo : EIATTR_KPARAM_INFO
	.align		4
.L_9:
        /*0008*/ 	.byte	0x04, 0x17
        /*000a*/ 	.short	(.L_11 - .L_10)
.L_10:
        /*000c*/ 	.word	0x00000000
        /*0010*/ 	.short	0x0002
        /*0012*/ 	.short	0x0010
        /*0014*/ 	.byte	0x00, 0xf0, 0x11, 0x00


	//----- nvinfo : EIATTR_KPARAM_INFO
	.align		4
.L_11:
        /*0018*/ 	.byte	0x04, 0x17
        /*001a*/ 	.short	(.L_13 - .L_12)
.L_12:
        /*001c*/ 	.word	0x00000000
        /*0020*/ 	.short	0x0001
        /*0022*/ 	.short	0x0008
        /*0024*/ 	.byte	0x00, 0xf4, 0x21, 0x00


	//----- nvinfo : EIATTR_KPARAM_INFO
	.align		4
.L_13:
        /*0028*/ 	.byte	0x04, 0x17
        /*002a*/ 	.short	(.L_15 - .L_14)
.L_14:
        /*002c*/ 	.word	0x00000000
        /*0030*/ 	.short	0x0000
        /*0032*/ 	.short	0x0000
        /*0034*/ 	.byte	0x00, 0xf4, 0x21, 0x00


	//----- nvinfo : EIATTR_SPARSE_MMA_MASK
	.align		4
.L_15:
        /*0038*/ 	.byte	0x03, 0x50
        /*003a*/ 	.short	0x0000


	//----- nvinfo : EIATTR_MAXREG_COUNT
	.align		4
        /*003c*/ 	.byte	0x03, 0x1b
        /*003e*/ 	.short	0x00ff


	//----- nvinfo : EIATTR_EXIT_INSTR_OFFSETS
	.align		4
        /*0040*/ 	.byte	0x04, 0x1c
        /*0042*/ 	.short	(.L_17 - .L_16)


	//   ....[0]....
.L_16:
        /*0044*/ 	.word	0x00000230


	//   ....[1]....
        /*0048*/ 	.word	0x00000250


	//----- nvinfo : EIATTR_REQNTID
	.align		4
.L_17:
        /*004c*/ 	.byte	0x04, 0x10
        /*004e*/ 	.short	(.L_19 - .L_18)
.L_18:
        /*0050*/ 	.word	0x00000020
        /*0054*/ 	.word	0x00000001
        /*0058*/ 	.word	0x00000001


	//----- nvinfo : EIATTR_CRS_STACK_SIZE
	.align		4
.L_19:
        /*005c*/ 	.byte	0x04, 0x1e
        /*005e*/ 	.short	(.L_21 - .L_20)
.L_20:
        /*0060*/ 	.word	0x00000000


	//----- nvinfo : EIATTR_CBANK_PARAM_SIZE
	.align		4
.L_21:
        /*0064*/ 	.byte	0x03, 0x19
        /*0066*/ 	.short	0x0014


	//----- nvinfo : EIATTR_PARAM_CBANK
	.align		4
        /*0068*/ 	.byte	0x04, 0x0a
        /*006a*/ 	.short	(.L_23 - .L_22)
	.align		4
.L_22:
        /*006c*/ 	.word	index@(.nv.constant0.triton_poi_fused_clone_18)
        /*0070*/ 	.short	0x0210
        /*0072*/ 	.short	0x0014


	//----- nvinfo : EIATTR_SW_WAR
	.align		4
.L_23:
        /*0074*/ 	.byte	0x04, 0x36
        /*0076*/ 	.short	(.L_25 - .L_24)
.L_24:
        /*0078*/ 	.word	0x00000008
.L_25:


//--------------------- .nv.callgraph             --------------------------
	.section	.nv.callgraph,"",@"SHT_CUDA_CALLGRAPH"
	.align	4
	.sectionentsize	8
	.align		4
        /*0000*/ 	.word	0x00000000
	.align		4
        /*0004*/ 	.word	0xffffffff
	.align		4
        /*0008*/ 	.word	0x00000000
	.align		4
        /*000c*/ 	.word	0xfffffffe
	.align		4
        /*0010*/ 	.word	0x00000000
	.align		4
        /*0014*/ 	.word	0xfffffffd
	.align		4
        /*0018*/ 	.word	0x00000000
	.align		4
        /*001c*/ 	.word	0xfffffffc


//--------------------- .text.triton_poi_fused_clone_18 --------------------------
	.section	.text.triton_poi_fused_clone_18,"ax",@progbits
	.align	128
        .global         triton_poi_fused_clone_18
        .type           triton_poi_fused_clone_18,@function
        .size           triton_poi_fused_clone_18,(.L_x_3 - triton_poi_fused_clone_18)
        .other          triton_poi_fused_clone_18,@"STO_CUDA_ENTRY STV_DEFAULT"
triton_poi_fused_clone_18:
.text.triton_poi_fused_clone_18:
[----:B------:R-:W0:Y:S02]  /*0000*/  LDC R1, c[0x0][0x28] ;  /* 0x00000a00ff017b82 */ /* 0x000e240000000800 */
[----:B------:R-:W1:Y:S01]  /*0010*/  S2R R0, SR_TID.X ;  /* 0x0000000000007919 */ /* 0x000e620000002100 */
[----:B------:R-:W2:Y:S01]  /*0020*/  LDC.64 R4, c[0x0][0x218] ;  /* 0x00008600ff047b82 */ /* 0x000ea20000000a00 */
[----:B------:R-:W-:Y:S01]  /*0030*/  ULDC.64 UR4, c[0x0][0x208] ;  /* 0x0000820000047ab9 */ /* 0x000fe20000000a00 */
[----:B------:R-:W-:Y:S01]  /*0040*/  BSSY B0, `(.L_x_0) ;  /* 0x000001e000007945 */ /* 0x000fe20003800000 */
[----:B------:R-:W3:Y:S01]  /*0050*/  S2R R7, SR_CTAID.X ;  /* 0x0000000000077919 */ /* 0x000ee20000002500 */
[----:B-1----:R-:W-:Y:S01]  /*0060*/  IMAD.SHL.U32 R0, R0, 0x2, RZ ;  /* 0x0000000200007824 */ /* 0x002fe200078e00ff */
[----:B---3--:R-:W-:-:S04]  /*0070*/  SHF.R.S32.HI R2, RZ, 0x19, R7 ;  /* 0x00000019ff027819 */ /* 0x008fc80000011407 */
[----:B------:R-:W-:Y:S02]  /*0080*/  LOP3.LUT R0, R0, 0x3e, RZ, 0xc0, !PT ;  /* 0x0000003e00007812 */ /* 0x000fe400078ec0ff */
[----:B------:R-:W-:-:S03]  /*0090*/  SGXT R2, R2, 0x1 ;  /* 0x000000010202781a */ /* 0x000fc60000000200 */
[----:B------:R-:W-:-:S04]  /*00a0*/  IMAD R7, R7, 0x40, R0 ;  /* 0x0000004007077824 */ /* 0x000fc800078e0200 */
[----:B--2---:R-:W-:Y:S01]  /*00b0*/  IMAD.WIDE R4, R7, 0x4, R4 ;  /* 0x0000000407047825 */ /* 0x004fe200078e0204 */
[CC--:B------:R-:W-:Y:S02]  /*00c0*/  LEA.HI R8, R2.reuse, R7.reuse, RZ, 0x3 ;  /* 0x0000000702087211 */ /* 0x0c0fe400078f18ff */
[CC--:B------:R-:W-:Y:S02]  /*00d0*/  LEA.HI R0, R2.reuse, R7.reuse, RZ, 0x2 ;  /* 0x0000000702007211 */ /* 0x0c0fe400078f10ff */
[----:B------:R-:W-:Y:S02]  /*00e0*/  SHF.R.S32.HI R9, RZ, 0x3, R8 ;  /* 0x00000003ff097819 */ /* 0x000fe40000011408 */
[----:B------:R-:W-:Y:S02]  /*00f0*/  LEA.HI R6, R2, R7, RZ, 0x4 ;  /* 0x0000000702067211 */ /* 0x000fe400078f20ff */
[----:B------:R-:W1:Y:S01]  /*0100*/  LDC.64 R2, c[0x0][0x210] ;  /* 0x00008400ff027b82 */ /* 0x000e620000000a00 */
[----:B------:R-:W-:-:S02]  /*0110*/  SHF.R.S32.HI R11, RZ, 0x2, R0 ;  /* 0x00000002ff0b7819 */ /* 0x000fc40000011400 */
[----:B------:R-:W-:Y:S02]  /*0120*/  LEA.HI R8, R8, R9, RZ, 0x1 ;  /* 0x0000000908087211 */ /* 0x000fe400078f08ff */
[----:B------:R-:W-:Y:S02]  /*0130*/  LOP3.LUT R10, R6, 0xfffffff0, RZ, 0xc0, !PT ;  /* 0xfffffff0060a7812 */ /* 0x000fe400078ec0ff */
[C---:B------:R-:W-:Y:S02]  /*0140*/  LOP3.LUT R6, R0.reuse, 0xfffffffc, RZ, 0xc0, !PT ;  /* 0xfffffffc00067812 */ /* 0x040fe400078ec0ff */
[----:B------:R-:W-:Y:S02]  /*0150*/  LEA.HI R0, R0, R11, RZ, 0x1 ;  /* 0x0000000b00007211 */ /* 0x000fe400078f08ff */
[----:B------:R-:W-:Y:S02]  /*0160*/  LOP3.LUT R8, R8, 0x3ffffffe, RZ, 0xc0, !PT ;  /* 0x3ffffffe08087812 */ /* 0x000fe400078ec0ff */
[----:B------:R-:W-:-:S02]  /*0170*/  ISETP.GE.AND P0, PT, R7, 0x40, PT ;  /* 0x000000400700780c */ /* 0x000fc40003f06270 */
[----:B------:R-:W-:Y:S01]  /*0180*/  IADD3 R13, R10, R7, -R6 ;  /* 0x000000070a0d7210 */ /* 0x000fe20007ffe806 */
[----:B------:R-:W-:Y:S01]  /*0190*/  IMAD.IADD R8, R9, 0x1, -R8 ;  /* 0x0000000109087824 */ /* 0x000fe200078e0a08 */
[----:B------:R-:W-:Y:S02]  /*01a0*/  LOP3.LUT R0, R0, 0x1ffffffe, RZ, 0xc0, !PT ;  /* 0x1ffffffe00007812 */ /* 0x000fe400078ec0ff */
[----:B------:R-:W-:Y:S01]  /*01b0*/  CS2R R6, SRZ ;  /* 0x0000000000067805 */ /* 0x000fe2000001ff00 */
[----:B------:R-:W-:Y:S02]  /*01c0*/  IMAD R13, R8, 0x4, R13 ;  /* 0x00000004080d7824 */ /* 0x000fe400078e020d */
[----:B------:R-:W-:-:S04]  /*01d0*/  IMAD.IADD R0, R11, 0x1, -R0 ;  /* 0x000000010b007824 */ /* 0x000fc800078e0a00 */
[----:B------:R-:W-:-:S04]  /*01e0*/  IMAD R13, R0, 0x8, R13 ;  /* 0x00000008000d7824 */ /* 0x000fc800078e020d */
[----:B-1----:R-:W-:Y:S01]  /*01f0*/  IMAD.WIDE R2, R13, 0x4, R2 ;  /* 0x000000040d027825 */ /* 0x002fe200078e0202 */
[----:B------:R-:W-:Y:S06]  /*0200*/  @P0 BRA `(.L_x_1) ;  /* 0x0000000000040947 */ /* 0x000fec0003800000 */
[----:B------:R1:W5:Y:S02]  /*0210*/  LDG.E.64 R6, desc[UR4][R2.64] ;  /* 0x0000000402067981 */ /* 0x000364000c1e1b00 */
.L_x_1:
[----:B------:R-:W-:Y:S05]  /*0220*/  BSYNC B0 ;  /* 0x0000000000007941 */ /* 0x000fea0003800000 */
.L_x_0:
[----:B------:R-:W-:Y:S05]  /*0230*/  @P0 EXIT ;  /* 0x000000000000094d */ /* 0x000fea0003800000 */
[----:B-----5:R-:W-:Y:S01]  /*0240*/  STG.E.64 desc[UR4][R4.64], R6 ;  /* 0x0000000604007986 */ /* 0x020fe2000c101b04 */
[----:B------:R-:W-:Y:S05]  /*0250*/  EXIT ;  /* 0x000000000000794d */ /* 0x000fea0003800000 */
.L_x_2:
[----:B------:R-:W-:-:S00]  /*0260*/  BRA `(.L_x_2) ;  /* 0xfffffffc00fc7947 */ /* 0x000fc0000383ffff */
[----:B------:R-:W-:-:S00]  /*0270*/  NOP ;  /* 0x0000000000007918 */ /* 0x000fc00000000000 */
        /* <DEDUP_REMOVED lines=8> */
.L_x_3:


//--------------------- .nv.constant0.triton_poi_fused_clone_18 --------------------------
	.section	.nv.constant0.triton_poi_fused_clone_18,"a",@progbits
	.sectionflags	@""
	.align	4
.nv.constant0.triton_poi_fused_clone_18:
	.zero		548
